//
// Generated by NVIDIA NVVM Compiler
//
// Compiler Build ID: CL-36424714
// Cuda compilation tools, release 13.0, V13.0.88
// Based on NVVM 20.0.0
//

.version 9.0
.target sm_100
.address_size 64

	// .globl	_Z19simulate_iterationsfPfS_S_
// _ZZ9time_stepfPfS_S_E3s_U has been demoted

.visible .entry _Z19simulate_iterationsfPfS_S_(
	.param .f32 _Z19simulate_iterationsfPfS_S__param_0,
	.param .u64 .ptr .align 1 _Z19simulate_iterationsfPfS_S__param_1,
	.param .u64 .ptr .align 1 _Z19simulate_iterationsfPfS_S__param_2,
	.param .u64 .ptr .align 1 _Z19simulate_iterationsfPfS_S__param_3
)
{
	.reg .pred 	%p<14>;
	.reg .b32 	%r<49>;
	.reg .b32 	%f<22>;
	.reg .b64 	%rd<45>;
	.reg .b64 	%fd<9>;
	// demoted variable
	.shared .align 4 .b8 _ZZ9time_stepfPfS_S_E3s_U[1296];
	ld.param.f32 	%f1, [_Z19simulate_iterationsfPfS_S__param_0];
	ld.param.u64 	%rd12, [_Z19simulate_iterationsfPfS_S__param_1];
	ld.param.u64 	%rd13, [_Z19simulate_iterationsfPfS_S__param_2];
	ld.param.u64 	%rd14, [_Z19simulate_iterationsfPfS_S__param_3];
	cvta.to.global.u64 	%rd42, %rd12;
	cvta.to.global.u64 	%rd43, %rd14;
	cvta.to.global.u64 	%rd44, %rd13;
	// begin inline asm
	mov.u32 %r10, %envreg2;
	// end inline asm
	cvt.u64.u32 	%rd15, %r10;
	// begin inline asm
	mov.u32 %r11, %envreg1;
	// end inline asm
	cvt.u64.u32 	%rd16, %r11;
	shl.b64 	%rd17, %rd16, 32;
	or.b64  	%rd4, %rd17, %rd15;
	mov.u32 	%r1, %tid.x;
	mov.u32 	%r2, %tid.y;
	mov.u32 	%r13, %nctaid.x;
	mov.u32 	%r14, %nctaid.y;
	mul.lo.s32 	%r15, %r13, %r14;
	mov.u32 	%r16, %nctaid.z;
	mul.lo.s32 	%r17, %r15, %r16;
	mov.u32 	%r18, %ctaid.x;
	mov.u32 	%r19, %ctaid.y;
	add.s32 	%r20, %r18, %r19;
	mov.u32 	%r21, %ctaid.z;
	neg.s32 	%r22, %r21;
	setp.eq.s32 	%p1, %r20, %r22;
	sub.s32 	%r23, -2147483647, %r17;
	selp.b32 	%r3, %r23, 1, %p1;
	mov.u32 	%r24, %ntid.y;
	mad.lo.s32 	%r4, %r19, %r24, %r2;
	mov.u32 	%r25, %ntid.x;
	mad.lo.s32 	%r26, %r18, %r25, %r1;
	add.s32 	%r27, %r4, 1;
	mul.wide.u32 	%rd5, %r27, 130;
	cvt.s64.s32 	%rd6, %r26;
	mov.u32 	%r28, _ZZ9time_stepfPfS_S_E3s_U;
	mad.lo.s32 	%r5, %r2, 72, %r28;
	mul.f32 	%f2, %f1, %f1;
	cvt.f64.f32 	%fd1, %f2;
	mov.b32 	%r48, 0;
$L__BB0_1:
	mov.u64 	%rd9, %rd44;
	mov.u64 	%rd44, %rd43;
	mov.u64 	%rd43, %rd42;
	setp.ne.s64 	%p2, %rd4, 0;
	@%p2 bra 	$L__BB0_3;
	// begin inline asm
	trap;
	// end inline asm
$L__BB0_3:
	add.s32 	%r29, %r1, %r2;
	mov.u32 	%r30, %tid.z;
	or.b32  	%r31, %r29, %r30;
	setp.ne.s32 	%p3, %r31, 0;
	barrier.sync 	0;
	@%p3 bra 	$L__BB0_6;
	add.s64 	%rd18, %rd4, 4;
	// begin inline asm
	atom.add.release.gpu.u32 %r32,[%rd18],%r3;
	// end inline asm
$L__BB0_5:
	// begin inline asm
	ld.acquire.gpu.u32 %r34,[%rd18];
	// end inline asm
	xor.b32  	%r35, %r34, %r32;
	setp.gt.s32 	%p4, %r35, -1;
	@%p4 bra 	$L__BB0_5;
$L__BB0_6:
	shl.b32 	%r36, %r1, 2;
	add.s32 	%r8, %r28, %r36;
	barrier.sync 	0;
	add.s64 	%rd20, %rd5, %rd6;
	shl.b64 	%rd21, %rd20, 2;
	add.s64 	%rd11, %rd9, %rd21;
	ld.global.f32 	%f3, [%rd11+4];
	mad.lo.s32 	%r38, %r2, 18, %r1;
	shl.b32 	%r39, %r38, 2;
	add.s32 	%r40, %r39, %r28;
	st.shared.f32 	[%r40+76], %f3;
	setp.eq.s32 	%p5, %r2, 15;
	@%p5 bra 	$L__BB0_11;
	setp.ne.s32 	%p6, %r2, 0;
	@%p6 bra 	$L__BB0_14;
	setp.ne.s32 	%p8, %r4, 0;
	@%p8 bra 	$L__BB0_10;
	shl.b64 	%rd32, %rd6, 2;
	add.s64 	%rd33, %rd9, %rd32;
	ld.global.f32 	%f7, [%rd33+1044];
	st.shared.f32 	[%r8+4], %f7;
	bra.uni 	$L__BB0_14;
$L__BB0_10:
	mul.wide.u32 	%rd28, %r4, 130;
	add.s64 	%rd29, %rd28, %rd6;
	shl.b64 	%rd30, %rd29, 2;
	add.s64 	%rd31, %rd9, %rd30;
	ld.global.f32 	%f6, [%rd31+4];
	st.shared.f32 	[%r8+4], %f6;
	bra.uni 	$L__BB0_14;
$L__BB0_11:
	setp.ne.s32 	%p7, %r4, 127;
	@%p7 bra 	$L__BB0_13;
	shl.b64 	%rd26, %rd6, 2;
	add.s64 	%rd27, %rd9, %rd26;
	ld.global.f32 	%f5, [%rd27+66044];
	st.shared.f32 	[%r8+1228], %f5;
	bra.uni 	$L__BB0_14;
$L__BB0_13:
	add.s32 	%r41, %r4, 2;
	mul.wide.u32 	%rd22, %r41, 130;
	add.s64 	%rd23, %rd22, %rd6;
	shl.b64 	%rd24, %rd23, 2;
	add.s64 	%rd25, %rd9, %rd24;
	ld.global.f32 	%f4, [%rd25+4];
	st.shared.f32 	[%r8+1228], %f4;
$L__BB0_14:
	setp.eq.s32 	%p9, %r1, 15;
	@%p9 bra 	$L__BB0_19;
	setp.ne.s32 	%p10, %r1, 0;
	@%p10 bra 	$L__BB0_22;
	cvt.u32.u64 	%r43, %rd6;
	setp.ne.s32 	%p12, %r43, 0;
	@%p12 bra 	$L__BB0_18;
	shl.b64 	%rd36, %rd5, 2;
	add.s64 	%rd37, %rd9, %rd36;
	ld.global.f32 	%f11, [%rd37+8];
	st.shared.f32 	[%r5+72], %f11;
	bra.uni 	$L__BB0_22;
$L__BB0_18:
	ld.global.f32 	%f10, [%rd11];
	st.shared.f32 	[%r5+72], %f10;
	bra.uni 	$L__BB0_22;
$L__BB0_19:
	cvt.u32.u64 	%r42, %rd6;
	setp.ne.s32 	%p11, %r42, 127;
	@%p11 bra 	$L__BB0_21;
	shl.b64 	%rd34, %rd5, 2;
	add.s64 	%rd35, %rd9, %rd34;
	ld.global.f32 	%f9, [%rd35+508];
	st.shared.f32 	[%r5+140], %f9;
	bra.uni 	$L__BB0_22;
$L__BB0_21:
	ld.global.f32 	%f8, [%rd11+8];
	st.shared.f32 	[%r5+140], %f8;
$L__BB0_22:
	bar.sync 	0;
	add.s64 	%rd38, %rd5, %rd6;
	shl.b64 	%rd39, %rd38, 2;
	add.s64 	%rd40, %rd43, %rd39;
	ld.global.f32 	%f12, [%rd40+4];
	cvt.f64.f32 	%fd2, %f12;
	mad.lo.s32 	%r44, %r2, 18, %r1;
	shl.b32 	%r45, %r44, 2;
	add.s32 	%r47, %r45, %r28;
	ld.shared.f32 	%f13, [%r47+76];
	cvt.f64.f32 	%fd3, %f13;
	add.f64 	%fd4, %fd3, %fd3;
	sub.f64 	%fd5, %fd4, %fd2;
	ld.shared.f32 	%f14, [%r47+4];
	ld.shared.f32 	%f15, [%r47+148];
	add.f32 	%f16, %f14, %f15;
	ld.shared.f32 	%f17, [%r47+72];
	add.f32 	%f18, %f16, %f17;
	ld.shared.f32 	%f19, [%r47+80];
	add.f32 	%f20, %f18, %f19;
	cvt.f64.f32 	%fd6, %f20;
	fma.rn.f64 	%fd7, %fd3, 0dC010000000000000, %fd6;
	fma.rn.f64 	%fd8, %fd7, %fd1, %fd5;
	cvt.rn.f32.f64 	%f21, %fd8;
	add.s64 	%rd41, %rd44, %rd39;
	st.global.f32 	[%rd41+4], %f21;
	add.s32 	%r48, %r48, 1;
	setp.ne.s32 	%p13, %r48, 1000;
	mov.u64 	%rd42, %rd9;
	@%p13 bra 	$L__BB0_1;
	ret;

}


// ===== COMPILED SASS (sm_100) =====

	.target	sm_100

	.elftype	@"ET_EXEC"


//--------------------- .note.nv.tkinfo           --------------------------
	.section	.note.nv.tkinfo,"",@"SHT_NOTE"
	.sectionflags	@"SHF_NOTE_NV_TKINFO"
	.tkinfo
        /*0018*/ 	.word	0x00000002
        /*0030*/ 	.string	""
        /*0030*/ 	.string	"ptxas"
        /*0030*/ 	.string	"Cuda compilation tools, release 13.0, V13.0.88"
        /*0030*/ 	.string	"Build cuda_13.0.r13.0/compiler.36424714_0"
        /*0030*/ 	.string	"-arch sm_100 -m 64 "



//--------------------- .note.nv.cuinfo           --------------------------
	.section	.note.nv.cuinfo,"",@"SHT_NOTE"
	.sectionflags	@"SHF_NOTE_NV_CUINFO"
        /*0018*/ 	.short	0x0002
        /*001a*/ 	.short	0x0064
        /*001c*/ 	.short	0x0082
	.zero		2


//--------------------- .nv.info                  --------------------------
	.section	.nv.info,"",@"SHT_CUDA_INFO"
	.align	4


	//----- nvinfo : EIATTR_REGCOUNT
	.align		4
        /*0000*/ 	.byte	0x04, 0x2f
        /*0002*/ 	.short	(.L_1 - .L_0)
	.align		4
.L_0:
        /*0004*/ 	.word	index@(_Z19simulate_iterationsfPfS_S_)
        /*0008*/ 	.word	0x0000001a


	//----- nvinfo : EIATTR_FRAME_SIZE
	.align		4
.L_1:
        /*000c*/ 	.byte	0x04, 0x11
        /*000e*/ 	.short	(.L_3 - .L_2)
	.align		4
.L_2:
        /*0010*/ 	.word	index@(_Z19simulate_iterationsfPfS_S_)
        /*0014*/ 	.word	0x00000000


	//----- nvinfo : EIATTR_MIN_STACK_SIZE
	.align		4
.L_3:
        /*0018*/ 	.byte	0x04, 0x12
        /*001a*/ 	.short	(.L_5 - .L_4)
	.align		4
.L_4:
        /*001c*/ 	.word	index@(_Z19simulate_iterationsfPfS_S_)
        /*0020*/ 	.word	0x00000000
.L_5:


//--------------------- .nv.compat                --------------------------
	.section	.nv.compat,"",@"SHT_CUDA_COMPAT_INFO"
	.align	4
        /*0000*/ 	.byte	0x02, 0x09, 0x00, 0x00, 0x02, 0x02, 0x01, 0x00, 0x02, 0x05, 0x05, 0x00, 0x03, 0x07, 0x01, 0x01
        /*0010*/ 	.byte	0x02, 0x03, 0x00, 0x00, 0x02, 0x06, 0x01, 0x00, 0x04, 0x0b, 0x08, 0x00, 0x01, 0x00, 0x00, 0x00
        /*0020*/ 	.byte	0x00, 0x00, 0x00, 0x00


//--------------------- .nv.info._Z19simulate_iterationsfPfS_S_ --------------------------
	.section	.nv.info._Z19simulate_iterationsfPfS_S_,"",@"SHT_CUDA_INFO"
	.sectionflags	@""
	.align	4


	//----- nvinfo : EIATTR_CUDA_API_VERSION
	.align		4
        /*0000*/ 	.byte	0x04, 0x37
        /*0002*/ 	.short	(.L_7 - .L_6)
.L_6:
        /*0004*/ 	.word	0x00000082


	//----- nvinfo : EIATTR_KPARAM_INFO
	.align		4
.L_7:
        /*0008*/ 	.byte	0x04, 0x17
        /*000a*/ 	.short	(.L_9 - .L_8)
.L_8:
        /*000c*/ 	.word	0x00000000
        /*0010*/ 	.short	0x0003
        /*0012*/ 	.short	0x0018
        /*0014*/ 	.byte	0x00, 0xf5, 0x21, 0x00


	//----- nvinfo : EIATTR_KPARAM_INFO
	.align		4
.L_9:
        /*0018*/ 	.byte	0x04, 0x17
        /*001a*/ 	.short	(.L_11 - .L_10)
.L_10:
        /*001c*/ 	.word	0x00000000
        /*0020*/ 	.short	0x0002
        /*0022*/ 	.short	0x0010
        /*0024*/ 	.byte	0x00, 0xf5, 0x21, 0x00


	//----- nvinfo : EIATTR_KPARAM_INFO
	.align		4
.L_11:
        /*0028*/ 	.byte	0x04, 0x17
        /*002a*/ 	.short	(.L_13 - .L_12)
.L_12:
        /*002c*/ 	.word	0x00000000
        /*0030*/ 	.short	0x0001
        /*0032*/ 	.short	0x0008
        /*0034*/ 	.byte	0x00, 0xf5, 0x21, 0x00


	//----- nvinfo : EIATTR_KPARAM_INFO
	.align		4
.L_13:
        /*0038*/ 	.byte	0x04, 0x17
        /*003a*/ 	.short	(.L_15 - .L_14)
.L_14:
        /*003c*/ 	.word	0x00000000
        /*0040*/ 	.short	0x0000
        /*0042*/ 	.short	0x0000
        /*0044*/ 	.byte	0x00, 0xf0, 0x11, 0x00


	//----- nvinfo : EIATTR_SPARSE_MMA_MASK
	.align		4
.L_15:
        /*0048*/ 	.byte	0x03, 0x50
        /*004a*/ 	.short	0x0000


	//----- nvinfo : EIATTR_MAXREG_COUNT
	.align		4
        /*004c*/ 	.byte	0x03, 0x1b
        /*004e*/ 	.short	0x00ff


	//----- nvinfo : EIATTR_NUM_BARRIERS
	.align		4
        /*0050*/ 	.byte	0x02, 0x4c
        /*0052*/ 	.byte	0x01
	.zero		1


	//----- nvinfo : EIATTR_MERCURY_ISA_VERSION
	.align		4
        /*0054*/ 	.byte	0x03, 0x5f
        /*0056*/ 	.short	0x0101


	//----- nvinfo : EIATTR_INT_WARP_WIDE_INSTR_OFFSETS
	.align		4
        /*0058*/ 	.byte	0x04, 0x31
        /*005a*/ 	.short	(.L_17 - .L_16)


	//   ....[0]....
.L_16:
        /*005c*/ 	.word	0x000003b0


	//   ....[1]....
        /*0060*/ 	.word	0x00000490


	//----- nvinfo : EIATTR_COOP_GROUP_MASK_REGIDS
	.align		4
.L_17:
        /*0064*/ 	.byte	0x04, 0x29
        /*0066*/ 	.short	(.L_19 - .L_18)


	//   ....[0]....
.L_18:
        /*0068*/ 	.word	0xffffffff


	//   ....[1]....
        /*006c*/ 	.word	0xffffffff


	//----- nvinfo : EIATTR_COOP_GROUP_INSTR_OFFSETS
	.align		4
.L_19:
        /*0070*/ 	.byte	0x04, 0x28
        /*0072*/ 	.short	(.L_21 - .L_20)


	//   ....[0]....
.L_20:
        /*0074*/ 	.word	0x00000330


	//   ....[1]....
        /*0078*/ 	.word	0x00000520


	//----- nvinfo : EIATTR_VRC_CTA_INIT_COUNT
	.align		4
.L_21:
        /*007c*/ 	.byte	0x02, 0x4a
	.zero		1
	.zero		1


	//----- nvinfo : EIATTR_EXIT_INSTR_OFFSETS
	.align		4
        /*0080*/ 	.byte	0x04, 0x1c
        /*0082*/ 	.short	(.L_23 - .L_22)


	//   ....[0]....
.L_22:
        /*0084*/ 	.word	0x00000ad0


	//----- nvinfo : EIATTR_CRS_STACK_SIZE
	.align		4
.L_23:
        /*0088*/ 	.byte	0x04, 0x1e
        /*008a*/ 	.short	(.L_25 - .L_24)
.L_24:
        /*008c*/ 	.word	0x00000000


	//----- nvinfo : EIATTR_CBANK_PARAM_SIZE
	.align		4
.L_25:
        /*0090*/ 	.byte	0x03, 0x19
        /*0092*/ 	.short	0x0020


	//----- nvinfo : EIATTR_PARAM_CBANK
	.align		4
        /*0094*/ 	.byte	0x04, 0x0a
        /*0096*/ 	.short	(.L_27 - .L_26)
	.align		4
.L_26:
        /*0098*/ 	.word	index@(.nv.constant0._Z19simulate_iterationsfPfS_S_)
        /*009c*/ 	.short	0x0380
        /*009e*/ 	.short	0x0020


	//----- nvinfo : EIATTR_SW_WAR
	.align		4
.L_27:
        /*00a0*/ 	.byte	0x04, 0x36
        /*00a2*/ 	.short	(.L_29 - .L_28)
.L_28:
        /*00a4*/ 	.word	0x00000008
.L_29:


//--------------------- .nv.callgraph             --------------------------
	.section	.nv.callgraph,"",@"SHT_CUDA_CALLGRAPH"
	.align	4
	.sectionentsize	8
	.align		4
        /*0000*/ 	.word	0x00000000
	.align		4
        /*0004*/ 	.word	0xffffffff
	.align		4
        /*0008*/ 	.word	0x00000000
	.align		4
        /*000c*/ 	.word	0xfffffffe
	.align		4
        /*0010*/ 	.word	0x00000000
	.align		4
        /*0014*/ 	.word	0xfffffffd
	.align		4
        /*0018*/ 	.word	0x00000000
	.align		4
        /*001c*/ 	.word	0xfffffffc


//--------------------- .text._Z19simulate_iterationsfPfS_S_ --------------------------
	.section	.text._Z19simulate_iterationsfPfS_S_,"ax",@progbits
	.align	128
        .global         _Z19simulate_iterationsfPfS_S_
        .type           _Z19simulate_iterationsfPfS_S_,@function
        .size           _Z19simulate_iterationsfPfS_S_,(.L_x_11 - _Z19simulate_iterationsfPfS_S_)
        .other          _Z19simulate_iterationsfPfS_S_,@"STO_CUDA_ENTRY STV_DEFAULT"
_Z19simulate_iterationsfPfS_S_:
.text._Z19simulate_iterationsfPfS_S_:
[----:B------:R-:W-:Y:S08]  /*0000*/  LDC R1, c[0x0][0x37c] ;  /* 0x0000df00ff017b82 */ /* 0x000ff00000000800 */
[----:B------:R-:W0:Y:S01]  /*0010*/  LDC R2, c[0x0][0x380] ;  /* 0x0000e000ff027b82 */ /* 0x000e220000000800 */
[----:B------:R-:W1:Y:S01]  /*0020*/  S2R R7, SR_TID.X ;  /* 0x0000000000077919 */ /* 0x000e620000002100 */
[----:B------:R-:W2:Y:S01]  /*0030*/  LDCU UR4, c[0x0][0x370] ;  /* 0x00006e00ff0477ac */ /* 0x000ea20008000800 */
[----:B------:R-:W-:Y:S01]  /*0040*/  MOV R6, 0x400 ;  /* 0x0000040000067802 */ /* 0x000fe20000000f00 */
[----:B------:R-:W3:Y:S01]  /*0050*/  S2R R0, SR_TID.Y ;  /* 0x0000000000007919 */ /* 0x000ee20000002200 */
[----:B------:R-:W4:Y:S03]  /*0060*/  LDCU UR5, c[0x0][0x374] ;  /* 0x00006e80ff0577ac */ /* 0x000f260008000800 */
[----:B------:R-:W-:Y:S01]  /*0070*/  S2UR UR19, SR_CTAID.X ;  /* 0x00000000001379c3 */ /* 0x000fe20000002500 */
[----:B------:R-:W5:Y:S01]  /*0080*/  S2R R5, SR_CgaCtaId ;  /* 0x0000000000057919 */ /* 0x000f620000008800 */
[----:B------:R-:W1:Y:S01]  /*0090*/  LDCU UR6, c[0x0][0x378] ;  /* 0x00006f00ff0677ac */ /* 0x000e620008000800 */
[----:B------:R-:W0:Y:S05]  /*00a0*/  LDCU.64 UR16, c[0x0][0x358] ;  /* 0x00006b00ff1077ac */ /* 0x000e2a0008000a00 */
[----:B------:R-:W3:Y:S01]  /*00b0*/  S2UR UR20, SR_CTAID.Y ;  /* 0x00000000001479c3 */ /* 0x000ee20000002600 */
[----:B------:R-:W-:-:S05]  /*00c0*/  CS2R.32 R11, SR_CgaSize ;  /* 0x00000000000b7805 */ /* 0x000fca0000008a00 */
[----:B------:R-:W-:-:S05]  /*00d0*/  IMAD R11, R11, -0xa0, RZ ;  /* 0xffffff600b0b7824 */ /* 0x000fca00078e02ff */
[----:B------:R-:W-:-:S14]  /*00e0*/  R2UR UR15, R11 ;  /* 0x000000000b0f72ca */ /* 0x000fdc00000e0000 */
[----:B------:R-:W1:Y:S01]  /*00f0*/  LDCU UR15, c[0x0][UR15+0x258] ;  /* 0x00004b000f0f77ac */ /* 0x000e620008000800 */
[----:B--2---:R-:W-:Y:S01]  /*0100*/  UIADD3 UR4, UPT, UPT, URZ, -UR4, URZ ;  /* 0x80000004ff047290 */ /* 0x004fe2000fffe0ff */
[----:B------:R-:W2:Y:S01]  /*0110*/  S2UR UR7, SR_CTAID.Z ;  /* 0x00000000000779c3 */ /* 0x000ea20000002700 */
[----:B0-----:R-:W-:Y:S02]  /*0120*/  FMUL R2, R2, R2 ;  /* 0x0000000202027220 */ /* 0x001fe40000400000 */
[----:B----4-:R-:W-:Y:S01]  /*0130*/  UIMAD UR4, UR4, UR5, URZ ;  /* 0x00000005040472a4 */ /* 0x010fe2000f8e02ff */
[----:B------:R-:W-:-:S05]  /*0140*/  CS2R.32 R11, SR_CgaSize ;  /* 0x00000000000b7805 */ /* 0x000fca0000008a00 */
[----:B------:R-:W-:-:S05]  /*0150*/  IMAD R11, R11, -0xa0, RZ ;  /* 0xffffff600b0b7824 */ /* 0x000fca00078e02ff */
[----:B------:R-:W-:-:S14]  /*0160*/  R2UR UR18, R11 ;  /* 0x000000000b1272ca */ /* 0x000fdc00000e0000 */
[----:B------:R-:W0:Y:S01]  /*0170*/  LDCU UR18, c[0x0][UR18+0x254] ;  /* 0x00004a80121277ac */ /* 0x000e220008000800 */
[----:B------:R-:W4:Y:S01]  /*0180*/  F2F.F64.F32 R2, R2 ;  /* 0x0000000200027310 */ /* 0x000f220000201800 */
[----:B------:R-:W4:Y:S01]  /*0190*/  LDC R9, c[0x0][0x364] ;  /* 0x0000d900ff097b82 */ /* 0x000f220000000800 */
[----:B-1----:R-:W-:Y:S01]  /*01a0*/  UIMAD UR4, UR6, UR4, -0x7fffffff ;  /* 0x80000001060474a4 */ /* 0x002fe2000f8e0204 */
[----:B------:R-:W1:Y:S01]  /*01b0*/  LDCU.64 UR12, c[0x0][0x388] ;  /* 0x00007100ff0c77ac */ /* 0x000e620008000a00 */
[----:B------:R-:W0:Y:S05]  /*01c0*/  LDCU.64 UR10, c[0x0][0x398] ;  /* 0x00007300ff0a77ac */ /* 0x000e2a0008000a00 */
[----:B------:R-:W1:Y:S01]  /*01d0*/  LDC R4, c[0x0][0x360] ;  /* 0x0000d800ff047b82 */ /* 0x000e620000000800 */
[----:B-----5:R-:W-:Y:S01]  /*01e0*/  LEA R6, R5, R6, 0x18 ;  /* 0x0000000605067211 */ /* 0x020fe200078ec0ff */
[----:B---3--:R-:W-:Y:S01]  /*01f0*/  UIADD3 UR14, UPT, UPT, UR19, UR20, URZ ;  /* 0x00000014130e7290 */ /* 0x008fe2000fffe0ff */
[----:B------:R-:W3:Y:S01]  /*0200*/  LDCU.64 UR8, c[0x0][0x390] ;  /* 0x00007200ff0877ac */ /* 0x000ee20008000a00 */
[----:B--2---:R-:W-:-:S04]  /*0210*/  UIADD3 UR7, UPT, UPT, -UR7, URZ, URZ ;  /* 0x000000ff07077290 */ /* 0x004fc8000fffe1ff */
[----:B------:R-:W-:Y:S01]  /*0220*/  UISETP.NE.AND UP0, UPT, UR14, UR7, UPT ;  /* 0x000000070e00728c */ /* 0x000fe2000bf05270 */
[----:B----4-:R-:W-:-:S03]  /*0230*/  IMAD R9, R9, UR20, R0 ;  /* 0x0000001409097c24 */ /* 0x010fc6000f8e0200 */
[----:B------:R-:W-:Y:S01]  /*0240*/  USEL UR5, UR4, 0x1, !UP0 ;  /* 0x0000000104057887 */ /* 0x000fe2000c000000 */
[----:B------:R-:W-:Y:S02]  /*0250*/  VIADD R11, R9, 0x1 ;  /* 0x00000001090b7836 */ /* 0x000fe40000000000 */
[----:B------:R-:W-:Y:S01]  /*0260*/  UMOV UR4, URZ ;  /* 0x000000ff00047c82 */ /* 0x000fe20008000000 */
[----:B-1----:R-:W-:-:S05]  /*0270*/  IMAD R4, R4, UR19, R7 ;  /* 0x0000001304047c24 */ /* 0x002fca000f8e0207 */
[----:B0--3--:R-:W-:-:S07]  /*0280*/  SHF.R.S32.HI R5, RZ, 0x1f, R4 ;  /* 0x0000001fff057819 */ /* 0x009fce0000011404 */
.L_x_9:
[----:B------:R-:W-:-:S04]  /*0290*/  UISETP.NE.U32.AND UP0, UPT, UR15, URZ, UPT ;  /* 0x000000ff0f00728c */ /* 0x000fc8000bf05070 */
[----:B------:R-:W-:-:S09]  /*02a0*/  UISETP.NE.AND.EX UP0, UPT, UR18, URZ, UPT, UP0 ;  /* 0x000000ff1200728c */ /* 0x000fd2000bf05300 */
[----:B0-----:R-:W-:Y:S05]  /*02b0*/  BRA.U !UP0, `(.L_x_0) ;  /* 0x0000000908087547 */ /* 0x001fea000b800000 */
[----:B------:R-:W0:Y:S01]  /*02c0*/  S2R R15, SR_TID.Z ;  /* 0x00000000000f7919 */ /* 0x000e220000002300 */
[----:B------:R-:W-:Y:S01]  /*02d0*/  IMAD.IADD R8, R7, 0x1, R0 ;  /* 0x0000000107087824 */ /* 0x000fe200078e0200 */
[----:B------:R-:W-:Y:S01]  /*02e0*/  UMOV UR6, UR8 ;  /* 0x0000000800067c82 */ /* 0x000fe20008000000 */
[----:B------:R-:W-:Y:S01]  /*02f0*/  IMAD.WIDE.U32 R12, R11, 0x82, R4 ;  /* 0x000000820b0c7825 */ /* 0x000fe200078e0004 */
[----:B------:R-:W-:Y:S01]  /*0300*/  UMOV UR7, UR9 ;  /* 0x0000000900077c82 */ /* 0x000fe20008000000 */
[----:B------:R-:W-:Y:S01]  /*0310*/  UMOV UR8, UR10 ;  /* 0x0000000a00087c82 */ /* 0x000fe20008000000 */
[----:B------:R-:W-:Y:S01]  /*0320*/  UMOV UR9, UR11 ;  /* 0x0000000b00097c82 */ /* 0x000fe20008000000 */
[----:B------:R-:W-:Y:S01]  /*0330*/  BAR.SYNC.DEFER_BLOCKING 0x0 ;  /* 0x0000000000007b1d */ /* 0x000fe20000010000 */
[----:B------:R-:W-:-:S05]  /*0340*/  LEA R14, P1, R12, UR6, 0x2 ;  /* 0x000000060c0e7c11 */ /* 0x000fca000f8210ff */
[----:B------:R-:W-:Y:S01]  /*0350*/  UMOV UR10, UR12 ;  /* 0x0000000c000a7c82 */ /* 0x000fe20008000000 */
[----:B------:R-:W-:Y:S01]  /*0360*/  UMOV UR11, UR13 ;  /* 0x0000000d000b7c82 */ /* 0x000fe20008000000 */
[----:B0-----:R-:W-:Y:S02]  /*0370*/  LOP3.LUT P0, RZ, R8, R15, RZ, 0xfc, !PT ;  /* 0x0000000f08ff7212 */ /* 0x001fe4000780fcff */
[----:B------:R-:W-:-:S11]  /*0380*/  LEA.HI.X R15, R12, UR7, R13, 0x2, P1 ;  /* 0x000000070c0f7c11 */ /* 0x000fd600088f140d */
[----:B------:R-:W-:Y:S05]  /*0390*/  @P0 BRA `(.L_x_1) ;  /* 0x00000000005c0947 */ /* 0x000fea0003800000 */
[----:B------:R-:W0:Y:S01]  /*03a0*/  S2R R17, SR_LANEID ;  /* 0x0000000000117919 */ /* 0x000e220000000000 */
[----:B------:R-:W-:Y:S01]  /*03b0*/  VOTEU.ANY UR12, UPT, PT ;  /* 0x00000000000c7886 */ /* 0x000fe200038e0100 */
[----:B------:R-:W-:Y:S01]  /*03c0*/  IMAD.U32 R16, RZ, RZ, UR15 ;  /* 0x0000000fff107e24 */ /* 0x000fe2000f8e00ff */
[----:B------:R-:W-:Y:S08]  /*03d0*/  FLO.U32 R10, UR12 ;  /* 0x0000000c000a7d00 */ /* 0x000ff000080e0000 */
[----:B------:R-:W1:Y:S02]  /*03e0*/  POPC R8, UR12 ;  /* 0x0000000c00087d09 */ /* 0x000e640008000000 */
[----:B-1----:R-:W-:Y:S01]  /*03f0*/  IMAD R19, R8, UR5, RZ ;  /* 0x0000000508137c24 */ /* 0x002fe2000f8e02ff */
[----:B0-----:R-:W-:Y:S01]  /*0400*/  ISETP.EQ.U32.AND P0, PT, R10, R17, PT ;  /* 0x000000110a00720c */ /* 0x001fe20003f02070 */
[----:B------:R-:W-:-:S12]  /*0410*/  IMAD.U32 R17, RZ, RZ, UR18 ;  /* 0x00000012ff117e24 */ /* 0x000fd8000f8e00ff */
[----:B------:R-:W-:Y:S06]  /*0420*/  @P0 MEMBAR.ALL.GPU ;  /* 0x0000000000000992 */ /* 0x000fec000000a000 */
[----:B------:R-:W-:-:S00]  /*0430*/  @P0 ERRBAR ;  /* 0x00000000000009ab */ /* 0x000fc00000000000 */
[----:B------:R-:W-:Y:S06]  /*0440*/  @P0 CGAERRBAR ;  /* 0x00000000000005ab */ /* 0x000fec0000000000 */
[----:B------:R-:W2:Y:S01]  /*0450*/  @P0 ATOM.E.ADD.STRONG.GPU PT, R19, desc[UR16][R16.64+0x4], R19 ;  /* 0x800004131013098a */ /* 0x000ea200081ef110 */
[----:B------:R-:W0:Y:S02]  /*0460*/  S2R R18, SR_LTMASK ;  /* 0x0000000000127919 */ /* 0x000e240000003900 */
[----:B0-----:R-:W-:-:S04]  /*0470*/  LOP3.LUT R18, R18, UR12, RZ, 0xc0, !PT ;  /* 0x0000000c12127c12 */ /* 0x001fc8000f8ec0ff */
[----:B------:R-:W0:Y:S01]  /*0480*/  POPC R21, R18 ;  /* 0x0000001200157309 */ /* 0x000e220000000000 */
[----:B--2---:R-:W0:Y:S02]  /*0490*/  SHFL.IDX PT, R8, R19, R10, 0x1f ;  /* 0x00001f0a13087589 */ /* 0x004e2400000e0000 */
[----:B0-----:R-:W-:-:S07]  /*04a0*/  IMAD R8, R21, UR5, R8 ;  /* 0x0000000515087c24 */ /* 0x001fce000f8e0208 */
.L_x_2:
[----:B------:R-:W2:Y:S04]  /*04b0*/  LD.E.STRONG.GPU R19, desc[UR16][R16.64+0x4] ;  /* 0x0000041010137980 */ /* 0x000ea8000c10f900 */
[----:B--2---:R-:W-:Y:S01]  /*04c0*/  CCTL.IVALL ;  /* 0x00000000ff00798f */ /* 0x004fe20002000000 */
[----:B------:R-:W-:Y:S05]  /*04d0*/  YIELD ;  /* 0x0000000000007946 */ /* 0x000fea0003800000 */
[----:B------:R-:W-:-:S04]  /*04e0*/  LOP3.LUT R19, R19, R8, RZ, 0x3c, !PT ;  /* 0x0000000813137212 */ /* 0x000fc800078e3cff */
[----:B------:R-:W-:-:S13]  /*04f0*/  ISETP.GT.AND P0, PT, R19, -0x1, PT ;  /* 0xffffffff1300780c */ /* 0x000fda0003f04270 */
[----:B------:R-:W-:Y:S05]  /*0500*/  @P0 BRA `(.L_x_2) ;  /* 0xfffffffc00e80947 */ /* 0x000fea000383ffff */
.L_x_1:
[----:B------:R-:W-:Y:S05]  /*0510*/  WARPSYNC.ALL ;  /* 0x0000000000007948 */ /* 0x000fea0003800000 */
[----:B------:R-:W-:Y:S06]  /*0520*/  BAR.SYNC.DEFER_BLOCKING 0x0 ;  /* 0x0000000000007b1d */ /* 0x000fec0000010000 */
[----:B------:R-:W2:Y:S01]  /*0530*/  LDG.E R8, desc[UR16][R14.64+0x4] ;  /* 0x000004100e087981 */ /* 0x000ea2000c1e1900 */
[C---:B------:R-:W-:Y:S01]  /*0540*/  IMAD R17, R0.reuse, 0x12, R7 ;  /* 0x0000001200117824 */ /* 0x040fe200078e0207 */
[----:B------:R-:W-:Y:S01]  /*0550*/  ISETP.NE.AND P0, PT, R0, 0xf, PT ;  /* 0x0000000f0000780c */ /* 0x000fe20003f05270 */
[----:B------:R-:W-:Y:S02]  /*0560*/  BSSY.RECONVERGENT B0, `(.L_x_3) ;  /* 0x000001e000007945 */ /* 0x000fe40003800200 */
[----:B------:R-:W-:-:S05]  /*0570*/  IMAD R17, R17, 0x4, R6 ;  /* 0x0000000411117824 */ /* 0x000fca00078e0206 */
[----:B--2---:R0:W-:Y:S05]  /*0580*/  STS [R17+0x4c], R8 ;  /* 0x00004c0811007388 */ /* 0x0041ea0000000800 */
[----:B------:R-:W-:Y:S05]  /*0590*/  @!P0 BRA `(.L_x_4) ;  /* 0x0000000000388947 */ /* 0x000fea0003800000 */
[----:B------:R-:W-:-:S13]  /*05a0*/  ISETP.NE.AND P0, PT, R0, RZ, PT ;  /* 0x000000ff0000720c */ /* 0x000fda0003f05270 */
[----:B------:R-:W-:Y:S05]  /*05b0*/  @P0 BRA `(.L_x_5) ;  /* 0x0000000000600947 */ /* 0x000fea0003800000 */
[----:B------:R-:W-:-:S13]  /*05c0*/  ISETP.NE.AND P0, PT, R9, RZ, PT ;  /* 0x000000ff0900720c */ /* 0x000fda0003f05270 */
[----:B------:R-:W-:Y:S01]  /*05d0*/  @P0 IMAD.WIDE.U32 R20, R9, 0x82, R4 ;  /* 0x0000008209140825 */ /* 0x000fe200078e0004 */
[----:B------:R-:W-:Y:S02]  /*05e0*/  @!P0 LEA R16, P1, R4, UR6, 0x2 ;  /* 0x0000000604108c11 */ /* 0x000fe4000f8210ff */
[----:B------:R-:W-:Y:S02]  /*05f0*/  @P0 LEA R18, P2, R20, UR6, 0x2 ;  /* 0x0000000614120c11 */ /* 0x000fe4000f8410ff */
[----:B0-----:R-:W-:Y:S02]  /*0600*/  @!P0 LEA.HI.X R17, R4, UR7, R5, 0x2, P1 ;  /* 0x0000000704118c11 */ /* 0x001fe400088f1405 */
[----:B------:R-:W-:-:S03]  /*0610*/  @P0 LEA.HI.X R19, R20, UR7, R21, 0x2, P2 ;  /* 0x0000000714130c11 */ /* 0x000fc600090f1415 */
[----:B------:R-:W2:Y:S04]  /*0620*/  @!P0 LDG.E R16, desc[UR16][R16.64+0x414] ;  /* 0x0004141010108981 */ /* 0x000ea8000c1e1900 */
[----:B------:R-:W3:Y:S01]  /*0630*/  @P0 LDG.E R18, desc[UR16][R18.64+0x4] ;  /* 0x0000041012120981 */ /* 0x000ee2000c1e1900 */
[----:B------:R-:W-:-:S05]  /*0640*/  IMAD R21, R7, 0x4, R6 ;  /* 0x0000000407157824 */ /* 0x000fca00078e0206 */
[----:B--2---:R1:W-:Y:S04]  /*0650*/  @!P0 STS [R21+0x4], R16 ;  /* 0x0000041015008388 */ /* 0x0043e80000000800 */
[----:B---3--:R1:W-:Y:S01]  /*0660*/  @P0 STS [R21+0x4], R18 ;  /* 0x0000041215000388 */ /* 0x0083e20000000800 */
[----:B------:R-:W-:Y:S05]  /*0670*/  BRA `(.L_x_5) ;  /* 0x0000000000307947 */ /* 0x000fea0003800000 */
.L_x_4:
[----:B------:R-:W-:-:S13]  /*0680*/  ISETP.NE.AND P0, PT, R9, 0x7f, PT ;  /* 0x0000007f0900780c */ /* 0x000fda0003f05270 */
[----:B0-----:R-:W-:Y:S01]  /*0690*/  @P0 VIADD R17, R9, 0x2 ;  /* 0x0000000209110836 */ /* 0x001fe20000000000 */
[----:B------:R-:W-:-:S03]  /*06a0*/  @!P0 LEA R20, P2, R4, UR6, 0x2 ;  /* 0x0000000604148c11 */ /* 0x000fc6000f8410ff */
[----:B------:R-:W-:Y:S01]  /*06b0*/  @P0 IMAD.WIDE.U32 R16, R17, 0x82, R4 ;  /* 0x0000008211100825 */ /* 0x000fe200078e0004 */
[----:B------:R-:W-:Y:S02]  /*06c0*/  @!P0 LEA.HI.X R21, R4, UR7, R5, 0x2, P2 ;  /* 0x0000000704158c11 */ /* 0x000fe400090f1405 */
[----:B------:R-:W-:-:S03]  /*06d0*/  @P0 LEA R18, P1, R16, UR6, 0x2 ;  /* 0x0000000610120c11 */ /* 0x000fc6000f8210ff */
[----:B------:R-:W2:Y:S01]  /*06e0*/  @!P0 LDG.E R20, desc[UR16][R20.64+0x101fc] ;  /* 0x0101fc1014148981 */ /* 0x000ea2000c1e1900 */
[----:B------:R-:W-:-:S05]  /*06f0*/  @P0 LEA.HI.X R19, R16, UR7, R17, 0x2, P1 ;  /* 0x0000000710130c11 */ /* 0x000fca00088f1411 */
[----:B------:R-:W3:Y:S01]  /*0700*/  @P0 LDG.E R18, desc[UR16][R18.64+0x4] ;  /* 0x0000041012120981 */ /* 0x000ee2000c1e1900 */
[----:B------:R-:W-:-:S05]  /*0710*/  IMAD R17, R7, 0x4, R6 ;  /* 0x0000000407117824 */ /* 0x000fca00078e0206 */
[----:B--2---:R0:W-:Y:S04]  /*0720*/  @!P0 STS [R17+0x4cc], R20 ;  /* 0x0004cc1411008388 */ /* 0x0041e80000000800 */
[----:B---3--:R0:W-:Y:S02]  /*0730*/  @P0 STS [R17+0x4cc], R18 ;  /* 0x0004cc1211000388 */ /* 0x0081e40000000800 */
.L_x_5:
[----:B------:R-:W-:Y:S05]  /*0740*/  BSYNC.RECONVERGENT B0 ;  /* 0x0000000000007941 */ /* 0x000fea0003800200 */
.L_x_3:
[----:B------:R-:W-:Y:S01]  /*0750*/  ISETP.NE.AND P0, PT, R7, 0xf, PT ;  /* 0x0000000f0700780c */ /* 0x000fe20003f05270 */
[----:B------:R-:W-:Y:S01]  /*0760*/  BSSY.RECONVERGENT B0, `(.L_x_6) ;  /* 0x0000016000007945 */ /* 0x000fe20003800200 */
[----:B------:R-:W-:-:S11]  /*0770*/  IMAD R19, R0, 0x48, R6 ;  /* 0x0000004800137824 */ /* 0x000fd600078e0206 */
[----:B------:R-:W-:Y:S05]  /*0780*/  @!P0 BRA `(.L_x_7) ;  /* 0x00000000002c8947 */ /* 0x000fea0003800000 */
[----:B------:R-:W-:-:S13]  /*0790*/  ISETP.NE.AND P0, PT, R7, RZ, PT ;  /* 0x000000ff0700720c */ /* 0x000fda0003f05270 */
[----:B------:R-:W-:Y:S05]  /*07a0*/  @P0 BRA `(.L_x_8) ;  /* 0x0000000000440947 */ /* 0x000fea0003800000 */
[----:B------:R-:W-:Y:S01]  /*07b0*/  ISETP.NE.AND P0, PT, R4, RZ, PT ;  /* 0x000000ff0400720c */ /* 0x000fe20003f05270 */
[----:B-1----:R-:W-:Y:S02]  /*07c0*/  IMAD.U32 R16, RZ, RZ, UR6 ;  /* 0x00000006ff107e24 */ /* 0x002fe4000f8e00ff */
[----:B0-----:R-:W-:-:S10]  /*07d0*/  IMAD.U32 R17, RZ, RZ, UR7 ;  /* 0x00000007ff117e24 */ /* 0x001fd4000f8e00ff */
[----:B------:R-:W-:Y:S01]  /*07e0*/  @!P0 IMAD.WIDE.U32 R16, R11, 0x208, R16 ;  /* 0x000002080b108825 */ /* 0x000fe200078e0010 */
[----:B------:R-:W2:Y:S05]  /*07f0*/  @P0 LDG.E R14, desc[UR16][R14.64] ;  /* 0x000000100e0e0981 */ /* 0x000eaa000c1e1900 */
[----:B------:R-:W3:Y:S04]  /*0800*/  @!P0 LDG.E R16, desc[UR16][R16.64+0x8] ;  /* 0x0000081010108981 */ /* 0x000ee8000c1e1900 */
[----:B---3--:R3:W-:Y:S04]  /*0810*/  @!P0 STS [R19+0x48], R16 ;  /* 0x0000481013008388 */ /* 0x0087e80000000800 */
[----:B--2---:R3:W-:Y:S01]  /*0820*/  @P0 STS [R19+0x48], R14 ;  /* 0x0000480e13000388 */ /* 0x0047e20000000800 */
[----:B------:R-:W-:Y:S05]  /*0830*/  BRA `(.L_x_8) ;  /* 0x0000000000207947 */ /* 0x000fea0003800000 */
.L_x_7:
[----:B------:R-:W-:Y:S01]  /*0840*/  ISETP.NE.AND P0, PT, R4, 0x7f, PT ;  /* 0x0000007f0400780c */ /* 0x000fe20003f05270 */
[----:B-1----:R-:W-:Y:S02]  /*0850*/  IMAD.U32 R16, RZ, RZ, UR6 ;  /* 0x00000006ff107e24 */ /* 0x002fe4000f8e00ff */
[----:B0-----:R-:W-:-:S10]  /*0860*/  IMAD.U32 R17, RZ, RZ, UR7 ;  /* 0x00000007ff117e24 */ /* 0x001fd4000f8e00ff */
[----:B------:R-:W-:Y:S01]  /*0870*/  @!P0 IMAD.WIDE.U32 R16, R11, 0x208, R16 ;  /* 0x000002080b108825 */ /* 0x000fe200078e0010 */
[----:B------:R-:W2:Y:S05]  /*0880*/  @P0 LDG.E R14, desc[UR16][R14.64+0x8] ;  /* 0x000008100e0e0981 */ /* 0x000eaa000c1e1900 */
[----:B------:R-:W3:Y:S04]  /*0890*/  @!P0 LDG.E R16, desc[UR16][R16.64+0x1fc] ;  /* 0x0001fc1010108981 */ /* 0x000ee8000c1e1900 */
[----:B---3--:R4:W-:Y:S04]  /*08a0*/  @!P0 STS [R19+0x8c], R16 ;  /* 0x00008c1013008388 */ /* 0x0089e80000000800 */
[----:B--2---:R4:W-:Y:S02]  /*08b0*/  @P0 STS [R19+0x8c], R14 ;  /* 0x00008c0e13000388 */ /* 0x0049e40000000800 */
.L_x_8:
[----:B------:R-:W-:Y:S05]  /*08c0*/  BSYNC.RECONVERGENT B0 ;  /* 0x0000000000007941 */ /* 0x000fea0003800200 */
.L_x_6:
[----:B------:R-:W-:Y:S01]  /*08d0*/  BAR.SYNC.DEFER_BLOCKING 0x0 ;  /* 0x0000000000007b1d */ /* 0x000fe20000010000 */
[C---:B0-----:R-:W-:Y:S01]  /*08e0*/  IMAD.SHL.U32 R8, R12.reuse, 0x4, RZ ;  /* 0x000000040c087824 */ /* 0x041fe200078e00ff */
[----:B------:R-:W-:-:S04]  /*08f0*/  SHF.L.U64.HI R12, R12, 0x2, R13 ;  /* 0x000000020c0c7819 */ /* 0x000fc8000001020d */
[----:B-1-34-:R-:W-:-:S04]  /*0900*/  IADD3 R16, P0, PT, R8, UR10, RZ ;  /* 0x0000000a08107c10 */ /* 0x01afc8000ff1e0ff */
[----:B------:R-:W-:-:S05]  /*0910*/  IADD3.X R17, PT, PT, R12, UR11, RZ, P0, !PT ;  /* 0x0000000b0c117c10 */ /* 0x000fca00087fe4ff */
[----:B------:R-:W2:Y:S01]  /*0920*/  LDG.E R10, desc[UR16][R16.64+0x4] ;  /* 0x00000410100a7981 */ /* 0x000ea2000c1e1900 */
[----:B------:R-:W-:Y:S01]  /*0930*/  IMAD R13, R0, 0x12, R7 ;  /* 0x00000012000d7824 */ /* 0x000fe200078e0207 */
[----:B------:R-:W-:Y:S01]  /*0940*/  UIADD3 UR4, UPT, UPT, UR4, 0x1, URZ ;  /* 0x0000000104047890 */ /* 0x000fe2000fffe0ff */
[----:B------:R-:W-:Y:S02]  /*0950*/  UMOV UR12, UR6 ;  /* 0x00000006000c7c82 */ /* 0x000fe40008000000 */
[----:B------:R-:W-:Y:S01]  /*0960*/  IMAD R23, R13, 0x4, R6 ;  /* 0x000000040d177824 */ /* 0x000fe200078e0206 */
[----:B------:R-:W-:Y:S01]  /*0970*/  UISETP.NE.AND UP0, UPT, UR4, 0x3e8, UPT ;  /* 0x000003e80400788c */ /* 0x000fe2000bf05270 */
[----:B------:R-:W-:-:S03]  /*0980*/  UMOV UR13, UR7 ;  /* 0x00000007000d7c82 */ /* 0x000fc60008000000 */
[----:B------:R-:W-:Y:S04]  /*0990*/  LDS R13, [R23+0x4] ;  /* 0x00000400170d7984 */ /* 0x000fe80000000800 */
[----:B------:R-:W0:Y:S04]  /*09a0*/  LDS R18, [R23+0x94] ;  /* 0x0000940017127984 */ /* 0x000e280000000800 */
[----:B------:R-:W1:Y:S04]  /*09b0*/  LDS R14, [R23+0x4c] ;  /* 0x00004c00170e7984 */ /* 0x000e680000000800 */
[----:B------:R-:W3:Y:S04]  /*09c0*/  LDS R20, [R23+0x48] ;  /* 0x0000480017147984 */ /* 0x000ee80000000800 */
[----:B------:R-:W4:Y:S01]  /*09d0*/  LDS R22, [R23+0x50] ;  /* 0x0000500017167984 */ /* 0x000f220000000800 */
[----:B0-----:R-:W-:Y:S01]  /*09e0*/  FADD R13, R13, R18 ;  /* 0x000000120d0d7221 */ /* 0x001fe20000000000 */
[----:B-1----:R-:W0:Y:S03]  /*09f0*/  F2F.F64.F32 R14, R14 ;  /* 0x0000000e000e7310 */ /* 0x002e260000201800 */
[----:B---3--:R-:W-:-:S04]  /*0a00*/  FADD R13, R13, R20 ;  /* 0x000000140d0d7221 */ /* 0x008fc80000000000 */
[----:B----4-:R-:W-:-:S04]  /*0a10*/  FADD R13, R13, R22 ;  /* 0x000000160d0d7221 */ /* 0x010fc80000000000 */
[----:B------:R-:W1:Y:S01]  /*0a20*/  F2F.F64.F32 R20, R13 ;  /* 0x0000000d00147310 */ /* 0x000e620000201800 */
[C---:B0-----:R-:W-:Y:S02]  /*0a30*/  DADD R18, R14.reuse, R14 ;  /* 0x000000000e127229 */ /* 0x041fe4000000000e */
[----:B-1----:R-:W-:Y:S01]  /*0a40*/  DFMA R20, R14, -4, R20 ;  /* 0xc01000000e14782b */ /* 0x002fe20000000014 */
[----:B------:R-:W-:-:S04]  /*0a50*/  IADD3 R14, P0, PT, R8, UR8, RZ ;  /* 0x00000008080e7c10 */ /* 0x000fc8000ff1e0ff */
[----:B------:R-:W-:Y:S01]  /*0a60*/  IADD3.X R15, PT, PT, R12, UR9, RZ, P0, !PT ;  /* 0x000000090c0f7c10 */ /* 0x000fe200087fe4ff */
[----:B--2---:R-:W0:Y:S02]  /*0a70*/  F2F.F64.F32 R16, R10 ;  /* 0x0000000a00107310 */ /* 0x004e240000201800 */
[----:B0-----:R-:W-:-:S08]  /*0a80*/  DADD R16, -R16, R18 ;  /* 0x0000000010107229 */ /* 0x001fd00000000112 */
[----:B------:R-:W-:-:S10]  /*0a90*/  DFMA R16, R2, R20, R16 ;  /* 0x000000140210722b */ /* 0x000fd40000000010 */
[----:B------:R-:W0:Y:S02]  /*0aa0*/  F2F.F32.F64 R17, R16 ;  /* 0x0000001000117310 */ /* 0x000e240000301000 */
[----:B0-----:R0:W-:Y:S01]  /*0ab0*/  STG.E desc[UR16][R14.64+0x4], R17 ;  /* 0x000004110e007986 */ /* 0x0011e2000c101910 */
[----:B------:R-:W-:Y:S05]  /*0ac0*/  BRA.U UP0, `(.L_x_9) ;  /* 0xfffffff500f07547 */ /* 0x000fea000b83ffff */
[----:B------:R-:W-:Y:S05]  /*0ad0*/  EXIT ;  /* 0x000000000000794d */ /* 0x000fea0003800000 */
.L_x_0:
[----:B------:R-:W-:Y:S05]  /*0ae0*/  BPT.TRAP 0x1 ;  /* 0x000000040000795c */ /* 0x000fea0000300000 */
.L_x_10:
[----:B------:R-:W-:-:S00]  /*0af0*/  BRA `(.L_x_10) ;  /* 0xfffffffc00fc7947 */ /* 0x000fc0000383ffff */
[----:B------:R-:W-:-:S00]  /*0b00*/  NOP ;  /* 0x0000000000007918 */ /* 0x000fc00000000000 */
[----:B------:R-:W-:-:S00]  /*0b10*/  NOP ;  /* 0x0000000000007918 */ /* 0x000fc00000000000 */
[----:B------:R-:W-:-:S00]  /*0b20*/  NOP ;  /* 0x0000000000007918 */ /* 0x000fc00000000000 */
[----:B------:R-:W-:-:S00]  /*0b30*/  NOP ;  /* 0x0000000000007918 */ /* 0x000fc00000000000 */
[----:B------:R-:W-:-:S00]  /*0b40*/  NOP ;  /* 0x0000000000007918 */ /* 0x000fc00000000000 */
[----:B------:R-:W-:-:S00]  /*0b50*/  NOP ;  /* 0x0000000000007918 */ /* 0x000fc00000000000 */
[----:B------:R-:W-:-:S00]  /*0b60*/  NOP ;  /* 0x0000000000007918 */ /* 0x000fc00000000000 */
[----:B------:R-:W-:-:S00]  /*0b70*/  NOP ;  /* 0x0000000000007918 */ /* 0x000fc00000000000 */
.L_x_11:


//--------------------- .nv.shared._Z19simulate_iterationsfPfS_S_ --------------------------
	.section	.nv.shared._Z19simulate_iterationsfPfS_S_,"aw",@nobits
	.sectionflags	@""
	.align	4
.nv.shared._Z19simulate_iterationsfPfS_S_:
	.zero		2320


//--------------------- .nv.shared.reserved.0     --------------------------
	.section	.nv.shared.reserved.0,"aw",@nobits
	.weak		__nv_reservedSMEM_offset_0_alias
	.size		__nv_reservedSMEM_offset_0_alias, 0, 64
	.other		__nv_reservedSMEM_offset_0_alias,@"STO_CUDA_RESERVED_SHARED STV_DEFAULT"
__nv_reservedSMEM_offset_0_alias:
	.zero		0
	.zero		64


//--------------------- .nv.constant0._Z19simulate_iterationsfPfS_S_ --------------------------
	.section	.nv.constant0._Z19simulate_iterationsfPfS_S_,"a",@progbits
	.sectionflags	@""
	.align	4
.nv.constant0._Z19simulate_iterationsfPfS_S_:
	.zero		928


//--------------------- SYMBOLS --------------------------

	.type		.nv.reservedSmem.offset0,@object
	.size		.nv.reservedSmem.offset0,0x4
	.type		.nv.reservedSmem.cap,@object
	.size		.nv.reservedSmem.cap,0x4
